//
// Generated by NVIDIA NVVM Compiler
//
// Compiler Build ID: CL-36424714
// Cuda compilation tools, release 13.0, V13.0.88
// Based on NVVM 20.0.0
//

.version 9.0
.target sm_100
.address_size 64

	// .globl	_Z3dotPfS_S_
// _ZZ3dotPfS_S_E5cache has been demoted

.visible .entry _Z3dotPfS_S_(
	.param .u64 .ptr .align 1 _Z3dotPfS_S__param_0,
	.param .u64 .ptr .align 1 _Z3dotPfS_S__param_1,
	.param .u64 .ptr .align 1 _Z3dotPfS_S__param_2
)
{
	.reg .pred 	%p<7>;
	.reg .b32 	%r<18>;
	.reg .b32 	%f<14>;
	.reg .b64 	%rd<12>;
	// demoted variable
	.shared .align 4 .b8 _ZZ3dotPfS_S_E5cache[1024];
	ld.param.u64 	%rd3, [_Z3dotPfS_S__param_0];
	ld.param.u64 	%rd4, [_Z3dotPfS_S__param_1];
	ld.param.u64 	%rd5, [_Z3dotPfS_S__param_2];
	mov.u32 	%r1, %tid.x;
	mov.u32 	%r2, %ctaid.x;
	mov.u32 	%r17, %ntid.x;
	mad.lo.s32 	%r16, %r2, %r17, %r1;
	setp.gt.s32 	%p1, %r16, 33791;
	mov.f32 	%f13, 0f00000000;
	@%p1 bra 	$L__BB0_3;
	mov.u32 	%r11, %nctaid.x;
	mul.lo.s32 	%r5, %r17, %r11;
	cvta.to.global.u64 	%rd1, %rd3;
	cvta.to.global.u64 	%rd2, %rd4;
	mov.f32 	%f13, 0f00000000;
$L__BB0_2:
	mul.wide.s32 	%rd6, %r16, 4;
	add.s64 	%rd7, %rd1, %rd6;
	ld.global.f32 	%f6, [%rd7];
	add.s64 	%rd8, %rd2, %rd6;
	ld.global.f32 	%f7, [%rd8];
	fma.rn.f32 	%f13, %f6, %f7, %f13;
	add.s32 	%r16, %r16, %r5;
	setp.lt.s32 	%p2, %r16, 33792;
	@%p2 bra 	$L__BB0_2;
$L__BB0_3:
	shl.b32 	%r12, %r1, 2;
	mov.u32 	%r13, _ZZ3dotPfS_S_E5cache;
	add.s32 	%r8, %r13, %r12;
	st.shared.f32 	[%r8], %f13;
	bar.sync 	0;
	setp.lt.u32 	%p3, %r17, 2;
	@%p3 bra 	$L__BB0_7;
$L__BB0_4:
	shr.u32 	%r10, %r17, 1;
	setp.ge.u32 	%p4, %r1, %r10;
	@%p4 bra 	$L__BB0_6;
	shl.b32 	%r14, %r10, 2;
	add.s32 	%r15, %r8, %r14;
	ld.shared.f32 	%f8, [%r15];
	ld.shared.f32 	%f9, [%r8];
	add.f32 	%f10, %f8, %f9;
	st.shared.f32 	[%r8], %f10;
$L__BB0_6:
	bar.sync 	0;
	setp.gt.u32 	%p5, %r17, 3;
	mov.u32 	%r17, %r10;
	@%p5 bra 	$L__BB0_4;
$L__BB0_7:
	setp.ne.s32 	%p6, %r1, 0;
	@%p6 bra 	$L__BB0_9;
	ld.shared.f32 	%f11, [_ZZ3dotPfS_S_E5cache];
	cvta.to.global.u64 	%rd9, %rd5;
	mul.wide.u32 	%rd10, %r2, 4;
	add.s64 	%rd11, %rd9, %rd10;
	st.global.f32 	[%rd11], %f11;
$L__BB0_9:
	ret;

}


// ===== COMPILED SASS (sm_100) =====

	.target	sm_100

	.elftype	@"ET_EXEC"


//--------------------- .note.nv.tkinfo           --------------------------
	.section	.note.nv.tkinfo,"",@"SHT_NOTE"
	.sectionflags	@"SHF_NOTE_NV_TKINFO"
	.tkinfo
        /*0018*/ 	.word	0x00000002
        /*0030*/ 	.string	""
        /*0030*/ 	.string	"ptxas"
        /*0030*/ 	.string	"Cuda compilation tools, release 13.0, V13.0.88"
        /*0030*/ 	.string	"Build cuda_13.0.r13.0/compiler.36424714_0"
        /*0030*/ 	.string	"-arch sm_100 -m 64 "



//--------------------- .note.nv.cuinfo           --------------------------
	.section	.note.nv.cuinfo,"",@"SHT_NOTE"
	.sectionflags	@"SHF_NOTE_NV_CUINFO"
        /*0018*/ 	.short	0x0002
        /*001a*/ 	.short	0x0064
        /*001c*/ 	.short	0x0082
	.zero		2


//--------------------- .nv.info                  --------------------------
	.section	.nv.info,"",@"SHT_CUDA_INFO"
	.align	4


	//----- nvinfo : EIATTR_REGCOUNT
	.align		4
        /*0000*/ 	.byte	0x04, 0x2f
        /*0002*/ 	.short	(.L_1 - .L_0)
	.align		4
.L_0:
        /*0004*/ 	.word	index@(_Z3dotPfS_S_)
        /*0008*/ 	.word	0x00000012


	//----- nvinfo : EIATTR_FRAME_SIZE
	.align		4
.L_1:
        /*000c*/ 	.byte	0x04, 0x11
        /*000e*/ 	.short	(.L_3 - .L_2)
	.align		4
.L_2:
        /*0010*/ 	.word	index@(_Z3dotPfS_S_)
        /*0014*/ 	.word	0x00000000


	//----- nvinfo : EIATTR_MIN_STACK_SIZE
	.align		4
.L_3:
        /*0018*/ 	.byte	0x04, 0x12
        /*001a*/ 	.short	(.L_5 - .L_4)
	.align		4
.L_4:
        /*001c*/ 	.word	index@(_Z3dotPfS_S_)
        /*0020*/ 	.word	0x00000000
.L_5:


//--------------------- .nv.compat                --------------------------
	.section	.nv.compat,"",@"SHT_CUDA_COMPAT_INFO"
	.align	4
        /*0000*/ 	.byte	0x02, 0x09, 0x00, 0x00, 0x02, 0x02, 0x01, 0x00, 0x02, 0x05, 0x05, 0x00, 0x03, 0x07, 0x01, 0x01
        /*0010*/ 	.byte	0x02, 0x03, 0x00, 0x00, 0x02, 0x06, 0x01, 0x00, 0x04, 0x0b, 0x08, 0x00, 0x09, 0x00, 0x00, 0x00
        /*0020*/ 	.byte	0x00, 0x00, 0x00, 0x00


//--------------------- .nv.info._Z3dotPfS_S_     --------------------------
	.section	.nv.info._Z3dotPfS_S_,"",@"SHT_CUDA_INFO"
	.sectionflags	@""
	.align	4


	//----- nvinfo : EIATTR_CUDA_API_VERSION
	.align		4
        /*0000*/ 	.byte	0x04, 0x37
        /*0002*/ 	.short	(.L_7 - .L_6)
.L_6:
        /*0004*/ 	.word	0x00000082


	//----- nvinfo : EIATTR_KPARAM_INFO
	.align		4
.L_7:
        /*0008*/ 	.byte	0x04, 0x17
        /*000a*/ 	.short	(.L_9 - .L_8)
.L_8:
        /*000c*/ 	.word	0x00000000
        /*0010*/ 	.short	0x0002
        /*0012*/ 	.short	0x0010
        /*0014*/ 	.byte	0x00, 0xf5, 0x21, 0x00


	//----- nvinfo : EIATTR_KPARAM_INFO
	.align		4
.L_9:
        /*0018*/ 	.byte	0x04, 0x17
        /*001a*/ 	.short	(.L_11 - .L_10)
.L_10:
        /*001c*/ 	.word	0x00000000
        /*0020*/ 	.short	0x0001
        /*0022*/ 	.short	0x0008
        /*0024*/ 	.byte	0x00, 0xf5, 0x21, 0x00


	//----- nvinfo : EIATTR_KPARAM_INFO
	.align		4
.L_11:
        /*0028*/ 	.byte	0x04, 0x17
        /*002a*/ 	.short	(.L_13 - .L_12)
.L_12:
        /*002c*/ 	.word	0x00000000
        /*0030*/ 	.short	0x0000
        /*0032*/ 	.short	0x0000
        /*0034*/ 	.byte	0x00, 0xf5, 0x21, 0x00


	//----- nvinfo : EIATTR_SPARSE_MMA_MASK
	.align		4
.L_13:
        /*0038*/ 	.byte	0x03, 0x50
        /*003a*/ 	.short	0x0000


	//----- nvinfo : EIATTR_MAXREG_COUNT
	.align		4
        /*003c*/ 	.byte	0x03, 0x1b
        /*003e*/ 	.short	0x00ff


	//----- nvinfo : EIATTR_NUM_BARRIERS
	.align		4
        /*0040*/ 	.byte	0x02, 0x4c
        /*0042*/ 	.byte	0x01
	.zero		1


	//----- nvinfo : EIATTR_MERCURY_ISA_VERSION
	.align		4
        /*0044*/ 	.byte	0x03, 0x5f
        /*0046*/ 	.short	0x0101


	//----- nvinfo : EIATTR_VRC_CTA_INIT_COUNT
	.align		4
        /*0048*/ 	.byte	0x02, 0x4a
	.zero		1
	.zero		1


	//----- nvinfo : EIATTR_EXIT_INSTR_OFFSETS
	.align		4
        /*004c*/ 	.byte	0x04, 0x1c
        /*004e*/ 	.short	(.L_15 - .L_14)


	//   ....[0]....
.L_14:
        /*0050*/ 	.word	0x000002d0


	//   ....[1]....
        /*0054*/ 	.word	0x00000350


	//----- nvinfo : EIATTR_CRS_STACK_SIZE
	.align		4
.L_15:
        /*0058*/ 	.byte	0x04, 0x1e
        /*005a*/ 	.short	(.L_17 - .L_16)
.L_16:
        /*005c*/ 	.word	0x00000000


	//----- nvinfo : EIATTR_CBANK_PARAM_SIZE
	.align		4
.L_17:
        /*0060*/ 	.byte	0x03, 0x19
        /*0062*/ 	.short	0x0018


	//----- nvinfo : EIATTR_PARAM_CBANK
	.align		4
        /*0064*/ 	.byte	0x04, 0x0a
        /*0066*/ 	.short	(.L_19 - .L_18)
	.align		4
.L_18:
        /*0068*/ 	.word	index@(.nv.constant0._Z3dotPfS_S_)
        /*006c*/ 	.short	0x0380
        /*006e*/ 	.short	0x0018


	//----- nvinfo : EIATTR_SW_WAR
	.align		4
.L_19:
        /*0070*/ 	.byte	0x04, 0x36
        /*0072*/ 	.short	(.L_21 - .L_20)
.L_20:
        /*0074*/ 	.word	0x00000008
.L_21:


//--------------------- .nv.callgraph             --------------------------
	.section	.nv.callgraph,"",@"SHT_CUDA_CALLGRAPH"
	.align	4
	.sectionentsize	8
	.align		4
        /*0000*/ 	.word	0x00000000
	.align		4
        /*0004*/ 	.word	0xffffffff
	.align		4
        /*0008*/ 	.word	0x00000000
	.align		4
        /*000c*/ 	.word	0xfffffffe
	.align		4
        /*0010*/ 	.word	0x00000000
	.align		4
        /*0014*/ 	.word	0xfffffffd
	.align		4
        /*0018*/ 	.word	0x00000000
	.align		4
        /*001c*/ 	.word	0xfffffffc


//--------------------- .text._Z3dotPfS_S_        --------------------------
	.section	.text._Z3dotPfS_S_,"ax",@progbits
	.align	128
        .global         _Z3dotPfS_S_
        .type           _Z3dotPfS_S_,@function
        .size           _Z3dotPfS_S_,(.L_x_6 - _Z3dotPfS_S_)
        .other          _Z3dotPfS_S_,@"STO_CUDA_ENTRY STV_DEFAULT"
_Z3dotPfS_S_:
.text._Z3dotPfS_S_:
[----:B------:R-:W-:Y:S01]  /*0000*/  LDC R1, c[0x0][0x37c] ;  /* 0x0000df00ff017b82 */ /* 0x000fe20000000800 */
[----:B------:R-:W0:Y:S01]  /*0010*/  S2R R12, SR_TID.X ;  /* 0x00000000000c7919 */ /* 0x000e220000002100 */
[----:B------:R-:W1:Y:S01]  /*0020*/  LDCU UR4, c[0x0][0x360] ;  /* 0x00006c00ff0477ac */ /* 0x000e620008000800 */
[----:B------:R-:W-:Y:S01]  /*0030*/  BSSY.RECONVERGENT B0, `(.L_x_0) ;  /* 0x0000015000007945 */ /* 0x000fe20003800200 */
[----:B------:R-:W-:Y:S01]  /*0040*/  IMAD.MOV.U32 R11, RZ, RZ, RZ ;  /* 0x000000ffff0b7224 */ /* 0x000fe200078e00ff */
[----:B------:R-:W0:Y:S01]  /*0050*/  S2R R13, SR_CTAID.X ;  /* 0x00000000000d7919 */ /* 0x000e220000002500 */
[----:B------:R-:W2:Y:S01]  /*0060*/  LDCU.64 UR6, c[0x0][0x358] ;  /* 0x00006b00ff0677ac */ /* 0x000ea20008000a00 */
[----:B-1----:R-:W-:Y:S02]  /*0070*/  IMAD.U32 R10, RZ, RZ, UR4 ;  /* 0x00000004ff0a7e24 */ /* 0x002fe4000f8e00ff */
[----:B0-----:R-:W-:-:S05]  /*0080*/  IMAD R0, R13, UR4, R12 ;  /* 0x000000040d007c24 */ /* 0x001fca000f8e020c */
[----:B------:R-:W-:-:S13]  /*0090*/  ISETP.GT.AND P0, PT, R0, 0x83ff, PT ;  /* 0x000083ff0000780c */ /* 0x000fda0003f04270 */
[----:B--2---:R-:W-:Y:S05]  /*00a0*/  @P0 BRA `(.L_x_1) ;  /* 0x0000000000340947 */ /* 0x004fea0003800000 */
[----:B------:R-:W0:Y:S01]  /*00b0*/  LDC.64 R6, c[0x0][0x380] ;  /* 0x0000e000ff067b82 */ /* 0x000e220000000a00 */
[----:B------:R-:W1:Y:S01]  /*00c0*/  LDCU UR4, c[0x0][0x370] ;  /* 0x00006e00ff0477ac */ /* 0x000e620008000800 */
[----:B------:R-:W-:-:S06]  /*00d0*/  HFMA2 R11, -RZ, RZ, 0, 0 ;  /* 0x00000000ff0b7431 */ /* 0x000fcc00000001ff */
[----:B------:R-:W2:Y:S01]  /*00e0*/  LDC.64 R8, c[0x0][0x388] ;  /* 0x0000e200ff087b82 */ /* 0x000ea20000000a00 */
[----:B-1----:R-:W-:-:S07]  /*00f0*/  IMAD R15, R10, UR4, RZ ;  /* 0x000000040a0f7c24 */ /* 0x002fce000f8e02ff */
.L_x_2:
[----:B0-----:R-:W-:-:S04]  /*0100*/  IMAD.WIDE R2, R0, 0x4, R6 ;  /* 0x0000000400027825 */ /* 0x001fc800078e0206 */
[----:B--2---:R-:W-:Y:S02]  /*0110*/  IMAD.WIDE R4, R0, 0x4, R8 ;  /* 0x0000000400047825 */ /* 0x004fe400078e0208 */
[----:B------:R-:W2:Y:S04]  /*0120*/  LDG.E R2, desc[UR6][R2.64] ;  /* 0x0000000602027981 */ /* 0x000ea8000c1e1900 */
[----:B------:R-:W2:Y:S01]  /*0130*/  LDG.E R4, desc[UR6][R4.64] ;  /* 0x0000000604047981 */ /* 0x000ea2000c1e1900 */
[----:B------:R-:W-:-:S05]  /*0140*/  IMAD.IADD R0, R15, 0x1, R0 ;  /* 0x000000010f007824 */ /* 0x000fca00078e0200 */
[----:B------:R-:W-:Y:S01]  /*0150*/  ISETP.GE.AND P0, PT, R0, 0x8400, PT ;  /* 0x000084000000780c */ /* 0x000fe20003f06270 */
[----:B--2---:R-:W-:-:S12]  /*0160*/  FFMA R11, R2, R4, R11 ;  /* 0x00000004020b7223 */ /* 0x004fd8000000000b */
[----:B------:R-:W-:Y:S05]  /*0170*/  @!P0 BRA `(.L_x_2) ;  /* 0xfffffffc00e08947 */ /* 0x000fea000383ffff */
.L_x_1:
[----:B------:R-:W-:Y:S05]  /*0180*/  BSYNC.RECONVERGENT B0 ;  /* 0x0000000000007941 */ /* 0x000fea0003800200 */
.L_x_0:
[----:B------:R-:W0:Y:S01]  /*0190*/  S2UR UR5, SR_CgaCtaId ;  /* 0x00000000000579c3 */ /* 0x000e220000008800 */
[----:B------:R-:W-:Y:S01]  /*01a0*/  UMOV UR4, 0x400 ;  /* 0x0000040000047882 */ /* 0x000fe20000000000 */
[----:B------:R-:W-:Y:S02]  /*01b0*/  ISETP.GE.U32.AND P1, PT, R10, 0x2, PT ;  /* 0x000000020a00780c */ /* 0x000fe40003f26070 */
[----:B------:R-:W-:Y:S01]  /*01c0*/  ISETP.NE.AND P0, PT, R12, RZ, PT ;  /* 0x000000ff0c00720c */ /* 0x000fe20003f05270 */
[----:B0-----:R-:W-:-:S06]  /*01d0*/  ULEA UR4, UR5, UR4, 0x18 ;  /* 0x0000000405047291 */ /* 0x001fcc000f8ec0ff */
[----:B------:R-:W-:-:S05]  /*01e0*/  LEA R0, R12, UR4, 0x2 ;  /* 0x000000040c007c11 */ /* 0x000fca000f8e10ff */
[----:B------:R0:W-:Y:S01]  /*01f0*/  STS [R0], R11 ;  /* 0x0000000b00007388 */ /* 0x0001e20000000800 */
[----:B------:R-:W-:Y:S06]  /*0200*/  BAR.SYNC.DEFER_BLOCKING 0x0 ;  /* 0x0000000000007b1d */ /* 0x000fec0000010000 */
[----:B------:R-:W-:Y:S05]  /*0210*/  @!P1 BRA `(.L_x_3) ;  /* 0x00000000002c9947 */ /* 0x000fea0003800000 */
.L_x_4:
[----:B------:R-:W-:-:S04]  /*0220*/  SHF.R.U32.HI R5, RZ, 0x1, R10 ;  /* 0x00000001ff057819 */ /* 0x000fc8000001160a */
[----:B------:R-:W-:-:S13]  /*0230*/  ISETP.GE.U32.AND P1, PT, R12, R5, PT ;  /* 0x000000050c00720c */ /* 0x000fda0003f26070 */
[----:B------:R-:W-:Y:S01]  /*0240*/  @!P1 LEA R2, R5, R0, 0x2 ;  /* 0x0000000005029211 */ /* 0x000fe200078e10ff */
[----:B------:R-:W-:Y:S05]  /*0250*/  @!P1 LDS R3, [R0] ;  /* 0x0000000000039984 */ /* 0x000fea0000000800 */
[----:B------:R-:W1:Y:S02]  /*0260*/  @!P1 LDS R2, [R2] ;  /* 0x0000000002029984 */ /* 0x000e640000000800 */
[----:B-1----:R-:W-:-:S05]  /*0270*/  @!P1 FADD R3, R2, R3 ;  /* 0x0000000302039221 */ /* 0x002fca0000000000 */
[----:B------:R1:W-:Y:S01]  /*0280*/  @!P1 STS [R0], R3 ;  /* 0x0000000300009388 */ /* 0x0003e20000000800 */
[----:B------:R-:W-:Y:S01]  /*0290*/  BAR.SYNC.DEFER_BLOCKING 0x0 ;  /* 0x0000000000007b1d */ /* 0x000fe20000010000 */
[----:B------:R-:W-:Y:S02]  /*02a0*/  ISETP.GT.U32.AND P1, PT, R10, 0x3, PT ;  /* 0x000000030a00780c */ /* 0x000fe40003f24070 */
[----:B------:R-:W-:-:S11]  /*02b0*/  MOV R10, R5 ;  /* 0x00000005000a7202 */ /* 0x000fd60000000f00 */
[----:B-1----:R-:W-:Y:S05]  /*02c0*/  @P1 BRA `(.L_x_4) ;  /* 0xfffffffc00d41947 */ /* 0x002fea000383ffff */
.L_x_3:
[----:B------:R-:W-:Y:S05]  /*02d0*/  @P0 EXIT ;  /* 0x000000000000094d */ /* 0x000fea0003800000 */
[----:B------:R-:W1:Y:S01]  /*02e0*/  S2UR UR5, SR_CgaCtaId ;  /* 0x00000000000579c3 */ /* 0x000e620000008800 */
[----:B------:R-:W-:-:S07]  /*02f0*/  UMOV UR4, 0x400 ;  /* 0x0000040000047882 */ /* 0x000fce0000000000 */
[----:B------:R-:W2:Y:S01]  /*0300*/  LDC.64 R2, c[0x0][0x390] ;  /* 0x0000e400ff027b82 */ /* 0x000ea20000000a00 */
[----:B-1----:R-:W-:Y:S01]  /*0310*/  ULEA UR4, UR5, UR4, 0x18 ;  /* 0x0000000405047291 */ /* 0x002fe2000f8ec0ff */
[----:B--2---:R-:W-:-:S08]  /*0320*/  IMAD.WIDE.U32 R2, R13, 0x4, R2 ;  /* 0x000000040d027825 */ /* 0x004fd000078e0002 */
[----:B------:R-:W1:Y:S04]  /*0330*/  LDS R5, [UR4] ;  /* 0x00000004ff057984 */ /* 0x000e680008000800 */
[----:B-1----:R-:W-:Y:S01]  /*0340*/  STG.E desc[UR6][R2.64], R5 ;  /* 0x0000000502007986 */ /* 0x002fe2000c101906 */
[----:B------:R-:W-:Y:S05]  /*0350*/  EXIT ;  /* 0x000000000000794d */ /* 0x000fea0003800000 */
.L_x_5:
[----:B------:R-:W-:-:S00]  /*0360*/  BRA `(.L_x_5) ;  /* 0xfffffffc00fc7947 */ /* 0x000fc0000383ffff */
[----:B------:R-:W-:-:S00]  /*0370*/  NOP ;  /* 0x0000000000007918 */ /* 0x000fc00000000000 */
        /* <DEDUP_REMOVED lines=8> */
.L_x_6:


//--------------------- .nv.shared._Z3dotPfS_S_   --------------------------
	.section	.nv.shared._Z3dotPfS_S_,"aw",@nobits
	.sectionflags	@""
	.align	4
.nv.shared._Z3dotPfS_S_:
	.zero		2048


//--------------------- .nv.shared.reserved.0     --------------------------
	.section	.nv.shared.reserved.0,"aw",@nobits
	.weak		__nv_reservedSMEM_offset_0_alias
	.size		__nv_reservedSMEM_offset_0_alias, 0, 64
	.other		__nv_reservedSMEM_offset_0_alias,@"STO_CUDA_RESERVED_SHARED STV_DEFAULT"
__nv_reservedSMEM_offset_0_alias:
	.zero		0
	.zero		64


//--------------------- .nv.constant0._Z3dotPfS_S_ --------------------------
	.section	.nv.constant0._Z3dotPfS_S_,"a",@progbits
	.sectionflags	@""
	.align	4
.nv.constant0._Z3dotPfS_S_:
	.zero		920


//--------------------- SYMBOLS --------------------------

	.type		.nv.reservedSmem.offset0,@object
	.size		.nv.reservedSmem.offset0,0x4
	.type		.nv.reservedSmem.cap,@object
	.size		.nv.reservedSmem.cap,0x4
